	.headerflags	@"EF_CUDA_TEXMODE_UNIFIED EF_CUDA_64BIT_ADDRESS EF_CUDA_ACCELERATORS EF_CUDA_SM90 EF_CUDA_VIRTUAL_SM(EF_CUDA_SM90)"
	.elftype	@"ET_EXEC"


//--------------------- .nv.info                  --------------------------
	.section	.nv.info,"",@"SHT_CUDA_INFO"
	.align	4


	//----- nvinfo : EIATTR_REGCOUNT
	.align		4
        /*0000*/ 	.byte	0x04, 0x2f
        /*0002*/ 	.short	(.L_1 - .L_0)
	.align		4
.L_0:
        /*0004*/ 	.word	index@(triton_poi_fused_add_clamp_11)
        /*0008*/ 	.word	0x0000000b


	//----- nvinfo : EIATTR_MIN_STACK_SIZE
	.align		4
.L_1:
        /*000c*/ 	.byte	0x04, 0x12
        /*000e*/ 	.short	(.L_3 - .L_2)
	.align		4
.L_2:
        /*0010*/ 	.word	index@(triton_poi_fused_add_clamp_11)
        /*0014*/ 	.word	0x00000000


	//----- nvinfo : EIATTR_FRAME_SIZE
	.align		4
.L_3:
        /*0018*/ 	.byte	0x04, 0x11
        /*001a*/ 	.short	(.L_5 - .L_4)
	.align		4
.L_4:
        /*001c*/ 	.word	index@(triton_poi_fused_add_clamp_11)
        /*0020*/ 	.word	0x00000000


	//----- nvinfo : EIATTR_MIN_STACK_SIZE
	.align		4
.L_5:
        /*0024*/ 	.byte	0x04, 0x12
        /*0026*/ 	.short	(.L_7 - .L_6)
	.align		4
.L_6:
        /*0028*/ 	.word	index@(triton_poi_fused_add_clamp_11)
        /*002c*/ 	.word	0x00000000
.L_7:


//--------------------- .nv.info.triton_poi_fused_add_clamp_11 --------------------------
	.section	.nv.info.triton_poi_fused_add_clamp_11,"",@"SHT_CUDA_INFO"
	.sectionflags	@""
	.align	4


	//----- nvinfo : EIATTR_CUDA_API_VERSION
	.align		4
        /*0000*/ 	.byte	0x04, 0x37
        /*0002*/ 	.short	(.L_9 - .L_8)
.L_8:
        /*0004*/ 	.word	0x0000007c


	//----- nvinfo : EIATTR_KPARAM_INFO
	.align		4
.L_9:
        /*0008*/ 	.byte	0x04, 0x17
        /*000a*/ 	.short	(.L_11 - .L_10)
.L_10:
        /*000c*/ 	.word	0x00000000
        /*0010*/ 	.short	0x0001
        /*0012*/ 	.short	0x0008
        /*0014*/ 	.byte	0x00, 0xf0, 0x11, 0x00


	//----- nvinfo : EIATTR_KPARAM_INFO
	.align		4
.L_11:
        /*0018*/ 	.byte	0x04, 0x17
        /*001a*/ 	.short	(.L_13 - .L_12)
.L_12:
        /*001c*/ 	.word	0x00000000
        /*0020*/ 	.short	0x0000
        /*0022*/ 	.short	0x0000
        /*0024*/ 	.byte	0x00, 0xf4, 0x21, 0x00


	//----- nvinfo : EIATTR_SPARSE_MMA_MASK
	.align		4
.L_13:
        /*0028*/ 	.byte	0x03, 0x50
        /*002a*/ 	.short	0x0000


	//----- nvinfo : EIATTR_MAXREG_COUNT
	.align		4
        /*002c*/ 	.byte	0x03, 0x1b
        /*002e*/ 	.short	0x00ff


	//----- nvinfo : EIATTR_EXIT_INSTR_OFFSETS
	.align		4
        /*0030*/ 	.byte	0x04, 0x1c
        /*0032*/ 	.short	(.L_15 - .L_14)


	//   ....[0]....
.L_14:
        /*0034*/ 	.word	0x00000180


	//   ....[1]....
        /*0038*/ 	.word	0x000001d0


	//----- nvinfo : EIATTR_REQNTID
	.align		4
.L_15:
        /*003c*/ 	.byte	0x04, 0x10
        /*003e*/ 	.short	(.L_17 - .L_16)
.L_16:
        /*0040*/ 	.word	0x00000020
        /*0044*/ 	.word	0x00000001
        /*0048*/ 	.word	0x00000001


	//----- nvinfo : EIATTR_CBANK_PARAM_SIZE
	.align		4
.L_17:
        /*004c*/ 	.byte	0x03, 0x19
        /*004e*/ 	.short	0x000c


	//----- nvinfo : EIATTR_PARAM_CBANK
	.align		4
        /*0050*/ 	.byte	0x04, 0x0a
        /*0052*/ 	.short	(.L_19 - .L_18)
	.align		4
.L_18:
        /*0054*/ 	.word	index@(.nv.constant0.triton_poi_fused_add_clamp_11)
        /*0058*/ 	.short	0x0210
        /*005a*/ 	.short	0x000c


	//----- nvinfo : EIATTR_SW_WAR
	.align		4
.L_19:
        /*005c*/ 	.byte	0x04, 0x36
        /*005e*/ 	.short	(.L_21 - .L_20)
.L_20:
        /*0060*/ 	.word	0x00000008
.L_21:


//--------------------- .nv.callgraph             --------------------------
	.section	.nv.callgraph,"",@"SHT_CUDA_CALLGRAPH"
	.align	4
	.sectionentsize	8
	.align		4
        /*0000*/ 	.word	0x00000000
	.align		4
        /*0004*/ 	.word	0xffffffff
	.align		4
        /*0008*/ 	.word	0x00000000
	.align		4
        /*000c*/ 	.word	0xfffffffe
	.align		4
        /*0010*/ 	.word	0x00000000
	.align		4
        /*0014*/ 	.word	0xfffffffd
	.align		4
        /*0018*/ 	.word	0x00000000
	.align		4
        /*001c*/ 	.word	0xfffffffc


//--------------------- .text.triton_poi_fused_add_clamp_11 --------------------------
	.section	.text.triton_poi_fused_add_clamp_11,"ax",@progbits
	.align	128
        .global         triton_poi_fused_add_clamp_11
        .type           triton_poi_fused_add_clamp_11,@function
        .size           triton_poi_fused_add_clamp_11,(.L_x_1 - triton_poi_fused_add_clamp_11)
        .other          triton_poi_fused_add_clamp_11,@"STO_CUDA_ENTRY STV_DEFAULT"
triton_poi_fused_add_clamp_11:
.text.triton_poi_fused_add_clamp_11:
[----:B------:R-:W0:Y:S02]  /*0000*/  LDC R1, c[0x0][0x28] ;  /* 0x00000a00ff017b82 */ /* 0x000e240000000800 */
[----:B------:R-:W1:Y:S01]  /*0010*/  S2R R0, SR_TID.X ;  /* 0x0000000000007919 */ /* 0x000e620000002100 */
[----:B------:R-:W2:Y:S01]  /*0020*/  S2R R5, SR_CTAID.X ;  /* 0x0000000000057919 */ /* 0x000ea20000002500 */
[----:B-1----:R-:W-:-:S05]  /*0030*/  IMAD.SHL.U32 R0, R0, 0x2, RZ ;  /* 0x0000000200007824 */ /* 0x002fca00078e00ff */
[----:B------:R-:W-:-:S05]  /*0040*/  LOP3.LUT R0, R0, 0x3e, RZ, 0xc0, !PT ;  /* 0x0000003e00007812 */ /* 0x000fca00078ec0ff */
[----:B--2---:R-:W-:-:S04]  /*0050*/  IMAD R5, R5, 0x40, R0 ;  /* 0x0000004005057824 */ /* 0x004fc800078e0200 */
[C---:B------:R-:W-:Y:S01]  /*0060*/  VIADD R0, R5.reuse, 0x1 ;  /* 0x0000000105007836 */ /* 0x040fe20000000000 */
[----:B------:R-:W-:Y:S02]  /*0070*/  I2FP.F32.S32 R2, R5 ;  /* 0x0000000500027245 */ /* 0x000fe40000201400 */
[----:B------:R-:W-:Y:S02]  /*0080*/  ISETP.GE.AND P0, PT, R5, 0x40, PT ;  /* 0x000000400500780c */ /* 0x000fe40003f06270 */
[----:B------:R-:W-:Y:S01]  /*0090*/  I2FP.F32.S32 R0, R0 ;  /* 0x0000000000007245 */ /* 0x000fe20000201400 */
[----:B------:R-:W-:-:S04]  /*00a0*/  FMUL R2, R2, 0.047619048506021499634 ;  /* 0x3d430c3102027820 */ /* 0x000fc80000400000 */
[----:B------:R-:W-:Y:S01]  /*00b0*/  FMUL R0, R0, 0.047619048506021499634 ;  /* 0x3d430c3100007820 */ /* 0x000fe20000400000 */
[----:B------:R-:W-:Y:S02]  /*00c0*/  FMNMX R4, RZ, R2, !PT ;  /* 0x00000002ff047209 */ /* 0x000fe40007800000 */
[----:B------:R-:W1:Y:S02]  /*00d0*/  LDC.64 R2, c[0x0][0x210] ;  /* 0x00008400ff027b82 */ /* 0x000e640000000a00 */
[----:B------:R-:W-:Y:S02]  /*00e0*/  FMNMX R0, RZ, R0, !PT ;  /* 0x00000000ff007209 */ /* 0x000fe40007800000 */
[----:B------:R-:W2:Y:S08]  /*00f0*/  F2I.TRUNC.NTZ R4, R4 ;  /* 0x0000000400047305 */ /* 0x000eb0000020f100 */
[----:B------:R-:W3:Y:S01]  /*0100*/  F2I.TRUNC.NTZ R0, R0 ;  /* 0x0000000000007305 */ /* 0x000ee2000020f100 */
[----:B--2---:R-:W-:-:S05]  /*0110*/  VIMNMX R6, R4, 0x2, PT ;  /* 0x0000000204067848 */ /* 0x004fca0003fe0100 */
[----:B------:R-:W-:Y:S02]  /*0120*/  VIADD R6, R6, 0x1 ;  /* 0x0000000106067836 */ /* 0x000fe40000000000 */
[----:B-1----:R-:W-:Y:S01]  /*0130*/  IMAD.WIDE R2, R5, 0x8, R2 ;  /* 0x0000000805027825 */ /* 0x002fe200078e0202 */
[----:B---3--:R-:W-:Y:S02]  /*0140*/  VIMNMX R7, R0, 0x2, PT ;  /* 0x0000000200077848 */ /* 0x008fe40003fe0100 */
[----:B------:R-:W-:-:S03]  /*0150*/  SHF.R.S32.HI R5, RZ, 0x1f, R6 ;  /* 0x0000001fff057819 */ /* 0x000fc60000011406 */
[----:B------:R-:W-:-:S05]  /*0160*/  VIADD R8, R7, 0x1 ;  /* 0x0000000107087836 */ /* 0x000fca0000000000 */
[----:B------:R-:W-:Y:S01]  /*0170*/  SHF.R.S32.HI R7, RZ, 0x1f, R8 ;  /* 0x0000001fff077819 */ /* 0x000fe20000011408 */
[----:B------:R-:W-:Y:S06]  /*0180*/  @P0 EXIT ;  /* 0x000000000000094d */ /* 0x000fec0003800000 */
[----:B------:R-:W-:Y:S01]  /*0190*/  IMAD.MOV.U32 R4, RZ, RZ, R6 ;  /* 0x000000ffff047224 */ /* 0x000fe200078e0006 */
[----:B------:R-:W-:Y:S01]  /*01a0*/  ULDC.64 UR4, c[0x0][0x208] ;  /* 0x0000820000047ab9 */ /* 0x000fe20000000a00 */
[----:B------:R-:W-:-:S05]  /*01b0*/  IMAD.MOV.U32 R6, RZ, RZ, R8 ;  /* 0x000000ffff067224 */ /* 0x000fca00078e0008 */
[----:B------:R-:W-:Y:S01]  /*01c0*/  STG.E.128 desc[UR4][R2.64], R4 ;  /* 0x0000000402007986 */ /* 0x000fe2000c101d04 */
[----:B------:R-:W-:Y:S05]  /*01d0*/  EXIT ;  /* 0x000000000000794d */ /* 0x000fea0003800000 */
.L_x_0:
[----:B------:R-:W-:-:S00]  /*01e0*/  BRA `(.L_x_0) ;  /* 0xfffffffc00fc7947 */ /* 0x000fc0000383ffff */
[----:B------:R-:W-:-:S00]  /*01f0*/  NOP ;  /* 0x0000000000007918 */ /* 0x000fc00000000000 */
        /* <DEDUP_REMOVED lines=8> */
.L_x_1:


//--------------------- .nv.constant0.triton_poi_fused_add_clamp_11 --------------------------
	.section	.nv.constant0.triton_poi_fused_add_clamp_11,"a",@progbits
	.sectionflags	@""
	.align	4
.nv.constant0.triton_poi_fused_add_clamp_11:
	.zero		540
